//
// Generated by NVIDIA NVVM Compiler
//
// Compiler Build ID: CL-36424714
// Cuda compilation tools, release 13.0, V13.0.88
// Based on NVVM 20.0.0
//

.version 9.0
.target sm_100
.address_size 64

	// .globl	_Z16cudaReduceThreadIfEvPKT_PS0_i
.extern .shared .align 16 .b8 shared_data[];

.visible .entry _Z16cudaReduceThreadIfEvPKT_PS0_i(
	.param .u64 .ptr .align 1 _Z16cudaReduceThreadIfEvPKT_PS0_i_param_0,
	.param .u64 .ptr .align 1 _Z16cudaReduceThreadIfEvPKT_PS0_i_param_1,
	.param .u32 _Z16cudaReduceThreadIfEvPKT_PS0_i_param_2
)
{
	.reg .pred 	%p<6>;
	.reg .b32 	%r<25>;
	.reg .b32 	%f<6>;
	.reg .b64 	%rd<9>;

	ld.param.u64 	%rd1, [_Z16cudaReduceThreadIfEvPKT_PS0_i_param_0];
	ld.param.u64 	%rd2, [_Z16cudaReduceThreadIfEvPKT_PS0_i_param_1];
	ld.param.u32 	%r9, [_Z16cudaReduceThreadIfEvPKT_PS0_i_param_2];
	mov.u32 	%r1, %ctaid.x;
	mov.u32 	%r2, %ntid.x;
	mov.u32 	%r3, %tid.x;
	mad.lo.s32 	%r4, %r1, %r2, %r3;
	setp.ge.s32 	%p1, %r4, %r9;
	@%p1 bra 	$L__BB0_2;
	cvta.to.global.u64 	%rd3, %rd1;
	mul.wide.s32 	%rd4, %r4, 4;
	add.s64 	%rd5, %rd3, %rd4;
	ld.global.f32 	%f1, [%rd5];
	shl.b32 	%r14, %r3, 2;
	mov.u32 	%r15, shared_data;
	add.s32 	%r16, %r15, %r14;
	st.shared.f32 	[%r16], %f1;
	bra.uni 	$L__BB0_3;
$L__BB0_2:
	shl.b32 	%r10, %r3, 2;
	mov.u32 	%r11, shared_data;
	add.s32 	%r12, %r11, %r10;
	mov.b32 	%r13, 0;
	st.shared.u32 	[%r12], %r13;
$L__BB0_3:
	bar.sync 	0;
	setp.lt.u32 	%p2, %r2, 2;
	@%p2 bra 	$L__BB0_8;
	shl.b32 	%r5, %r3, 1;
	mov.b32 	%r24, 1;
	mov.u32 	%r20, shared_data;
$L__BB0_5:
	mul.lo.s32 	%r7, %r24, %r5;
	setp.ge.u32 	%p3, %r7, %r2;
	@%p3 bra 	$L__BB0_7;
	add.s32 	%r18, %r7, %r24;
	shl.b32 	%r19, %r18, 2;
	add.s32 	%r21, %r20, %r19;
	ld.shared.f32 	%f2, [%r21];
	shl.b32 	%r22, %r7, 2;
	add.s32 	%r23, %r20, %r22;
	ld.shared.f32 	%f3, [%r23];
	add.f32 	%f4, %f2, %f3;
	st.shared.f32 	[%r23], %f4;
$L__BB0_7:
	bar.sync 	0;
	shl.b32 	%r24, %r24, 1;
	setp.lt.u32 	%p4, %r24, %r2;
	@%p4 bra 	$L__BB0_5;
$L__BB0_8:
	setp.ne.s32 	%p5, %r3, 0;
	@%p5 bra 	$L__BB0_10;
	ld.shared.f32 	%f5, [shared_data];
	cvta.to.global.u64 	%rd6, %rd2;
	mul.wide.u32 	%rd7, %r1, 4;
	add.s64 	%rd8, %rd6, %rd7;
	st.global.f32 	[%rd8], %f5;
$L__BB0_10:
	ret;

}


// ===== COMPILED SASS (sm_100) =====

	.target	sm_100

	.elftype	@"ET_EXEC"


//--------------------- .note.nv.tkinfo           --------------------------
	.section	.note.nv.tkinfo,"",@"SHT_NOTE"
	.sectionflags	@"SHF_NOTE_NV_TKINFO"
	.tkinfo
        /*0018*/ 	.word	0x00000002
        /*0030*/ 	.string	""
        /*0030*/ 	.string	"ptxas"
        /*0030*/ 	.string	"Cuda compilation tools, release 13.0, V13.0.88"
        /*0030*/ 	.string	"Build cuda_13.0.r13.0/compiler.36424714_0"
        /*0030*/ 	.string	"-arch sm_100 -m 64 "



//--------------------- .note.nv.cuinfo           --------------------------
	.section	.note.nv.cuinfo,"",@"SHT_NOTE"
	.sectionflags	@"SHF_NOTE_NV_CUINFO"
        /*0018*/ 	.short	0x0002
        /*001a*/ 	.short	0x0064
        /*001c*/ 	.short	0x0082
	.zero		2


//--------------------- .nv.info                  --------------------------
	.section	.nv.info,"",@"SHT_CUDA_INFO"
	.align	4


	//----- nvinfo : EIATTR_REGCOUNT
	.align		4
        /*0000*/ 	.byte	0x04, 0x2f
        /*0002*/ 	.short	(.L_1 - .L_0)
	.align		4
.L_0:
        /*0004*/ 	.word	index@(_Z16cudaReduceThreadIfEvPKT_PS0_i)
        /*0008*/ 	.word	0x0000000c


	//----- nvinfo : EIATTR_FRAME_SIZE
	.align		4
.L_1:
        /*000c*/ 	.byte	0x04, 0x11
        /*000e*/ 	.short	(.L_3 - .L_2)
	.align		4
.L_2:
        /*0010*/ 	.word	index@(_Z16cudaReduceThreadIfEvPKT_PS0_i)
        /*0014*/ 	.word	0x00000000


	//----- nvinfo : EIATTR_MIN_STACK_SIZE
	.align		4
.L_3:
        /*0018*/ 	.byte	0x04, 0x12
        /*001a*/ 	.short	(.L_5 - .L_4)
	.align		4
.L_4:
        /*001c*/ 	.word	index@(_Z16cudaReduceThreadIfEvPKT_PS0_i)
        /*0020*/ 	.word	0x00000000
.L_5:


//--------------------- .nv.compat                --------------------------
	.section	.nv.compat,"",@"SHT_CUDA_COMPAT_INFO"
	.align	4
        /*0000*/ 	.byte	0x02, 0x09, 0x00, 0x00, 0x02, 0x02, 0x01, 0x00, 0x02, 0x05, 0x05, 0x00, 0x03, 0x07, 0x01, 0x01
        /*0010*/ 	.byte	0x02, 0x03, 0x00, 0x00, 0x02, 0x06, 0x01, 0x00, 0x04, 0x0b, 0x08, 0x00, 0x09, 0x00, 0x00, 0x00
        /*0020*/ 	.byte	0x00, 0x00, 0x00, 0x00


//--------------------- .nv.info._Z16cudaReduceThreadIfEvPKT_PS0_i --------------------------
	.section	.nv.info._Z16cudaReduceThreadIfEvPKT_PS0_i,"",@"SHT_CUDA_INFO"
	.sectionflags	@""
	.align	4


	//----- nvinfo : EIATTR_CUDA_API_VERSION
	.align		4
        /*0000*/ 	.byte	0x04, 0x37
        /*0002*/ 	.short	(.L_7 - .L_6)
.L_6:
        /*0004*/ 	.word	0x00000082


	//----- nvinfo : EIATTR_KPARAM_INFO
	.align		4
.L_7:
        /*0008*/ 	.byte	0x04, 0x17
        /*000a*/ 	.short	(.L_9 - .L_8)
.L_8:
        /*000c*/ 	.word	0x00000000
        /*0010*/ 	.short	0x0002
        /*0012*/ 	.short	0x0010
        /*0014*/ 	.byte	0x00, 0xf0, 0x11, 0x00


	//----- nvinfo : EIATTR_KPARAM_INFO
	.align		4
.L_9:
        /*0018*/ 	.byte	0x04, 0x17
        /*001a*/ 	.short	(.L_11 - .L_10)
.L_10:
        /*001c*/ 	.word	0x00000000
        /*0020*/ 	.short	0x0001
        /*0022*/ 	.short	0x0008
        /*0024*/ 	.byte	0x00, 0xf5, 0x21, 0x00


	//----- nvinfo : EIATTR_KPARAM_INFO
	.align		4
.L_11:
        /*0028*/ 	.byte	0x04, 0x17
        /*002a*/ 	.short	(.L_13 - .L_12)
.L_12:
        /*002c*/ 	.word	0x00000000
        /*0030*/ 	.short	0x0000
        /*0032*/ 	.short	0x0000
        /*0034*/ 	.byte	0x00, 0xf5, 0x21, 0x00


	//----- nvinfo : EIATTR_SPARSE_MMA_MASK
	.align		4
.L_13:
        /*0038*/ 	.byte	0x03, 0x50
        /*003a*/ 	.short	0x0000


	//----- nvinfo : EIATTR_MAXREG_COUNT
	.align		4
        /*003c*/ 	.byte	0x03, 0x1b
        /*003e*/ 	.short	0x00ff


	//----- nvinfo : EIATTR_NUM_BARRIERS
	.align		4
        /*0040*/ 	.byte	0x02, 0x4c
        /*0042*/ 	.byte	0x01
	.zero		1


	//----- nvinfo : EIATTR_MERCURY_ISA_VERSION
	.align		4
        /*0044*/ 	.byte	0x03, 0x5f
        /*0046*/ 	.short	0x0101


	//----- nvinfo : EIATTR_VRC_CTA_INIT_COUNT
	.align		4
        /*0048*/ 	.byte	0x02, 0x4a
	.zero		1
	.zero		1


	//----- nvinfo : EIATTR_EXIT_INSTR_OFFSETS
	.align		4
        /*004c*/ 	.byte	0x04, 0x1c
        /*004e*/ 	.short	(.L_15 - .L_14)


	//   ....[0]....
.L_14:
        /*0050*/ 	.word	0x000002e0


	//   ....[1]....
        /*0054*/ 	.word	0x00000360


	//----- nvinfo : EIATTR_CRS_STACK_SIZE
	.align		4
.L_15:
        /*0058*/ 	.byte	0x04, 0x1e
        /*005a*/ 	.short	(.L_17 - .L_16)
.L_16:
        /*005c*/ 	.word	0x00000000


	//----- nvinfo : EIATTR_CBANK_PARAM_SIZE
	.align		4
.L_17:
        /*0060*/ 	.byte	0x03, 0x19
        /*0062*/ 	.short	0x0014


	//----- nvinfo : EIATTR_PARAM_CBANK
	.align		4
        /*0064*/ 	.byte	0x04, 0x0a
        /*0066*/ 	.short	(.L_19 - .L_18)
	.align		4
.L_18:
        /*0068*/ 	.word	index@(.nv.constant0._Z16cudaReduceThreadIfEvPKT_PS0_i)
        /*006c*/ 	.short	0x0380
        /*006e*/ 	.short	0x0014


	//----- nvinfo : EIATTR_SW_WAR
	.align		4
.L_19:
        /*0070*/ 	.byte	0x04, 0x36
        /*0072*/ 	.short	(.L_21 - .L_20)
.L_20:
        /*0074*/ 	.word	0x00000008
.L_21:


//--------------------- .nv.callgraph             --------------------------
	.section	.nv.callgraph,"",@"SHT_CUDA_CALLGRAPH"
	.align	4
	.sectionentsize	8
	.align		4
        /*0000*/ 	.word	0x00000000
	.align		4
        /*0004*/ 	.word	0xffffffff
	.align		4
        /*0008*/ 	.word	0x00000000
	.align		4
        /*000c*/ 	.word	0xfffffffe
	.align		4
        /*0010*/ 	.word	0x00000000
	.align		4
        /*0014*/ 	.word	0xfffffffd
	.align		4
        /*0018*/ 	.word	0x00000000
	.align		4
        /*001c*/ 	.word	0xfffffffc


//--------------------- .text._Z16cudaReduceThreadIfEvPKT_PS0_i --------------------------
	.section	.text._Z16cudaReduceThreadIfEvPKT_PS0_i,"ax",@progbits
	.align	128
        .global         _Z16cudaReduceThreadIfEvPKT_PS0_i
        .type           _Z16cudaReduceThreadIfEvPKT_PS0_i,@function
        .size           _Z16cudaReduceThreadIfEvPKT_PS0_i,(.L_x_6 - _Z16cudaReduceThreadIfEvPKT_PS0_i)
        .other          _Z16cudaReduceThreadIfEvPKT_PS0_i,@"STO_CUDA_ENTRY STV_DEFAULT"
_Z16cudaReduceThreadIfEvPKT_PS0_i:
.text._Z16cudaReduceThreadIfEvPKT_PS0_i:
[----:B------:R-:W-:Y:S01]  /*0000*/  LDC R1, c[0x0][0x37c] ;  /* 0x0000df00ff017b82 */ /* 0x000fe20000000800 */
[----:B------:R-:W0:Y:S01]  /*0010*/  S2R R7, SR_CTAID.X ;  /* 0x0000000000077919 */ /* 0x000e220000002500 */
[----:B------:R-:W0:Y:S01]  /*0020*/  LDCU UR8, c[0x0][0x360] ;  /* 0x00006c00ff0877ac */ /* 0x000e220008000800 */
[----:B------:R-:W-:Y:S01]  /*0030*/  BSSY.RECONVERGENT B0, `(.L_x_0) ;  /* 0x0000017000007945 */ /* 0x000fe20003800200 */
[----:B------:R-:W0:Y:S01]  /*0040*/  S2R R9, SR_TID.X ;  /* 0x0000000000097919 */ /* 0x000e220000002100 */
[----:B------:R-:W1:Y:S01]  /*0050*/  LDCU UR4, c[0x0][0x390] ;  /* 0x00007200ff0477ac */ /* 0x000e620008000800 */
[----:B------:R-:W2:Y:S01]  /*0060*/  LDCU.64 UR6, c[0x0][0x358] ;  /* 0x00006b00ff0677ac */ /* 0x000ea20008000a00 */
[----:B0-----:R-:W-:-:S05]  /*0070*/  IMAD R5, R7, UR8, R9 ;  /* 0x0000000807057c24 */ /* 0x001fca000f8e0209 */
[----:B-1----:R-:W-:-:S13]  /*0080*/  ISETP.GE.AND P0, PT, R5, UR4, PT ;  /* 0x0000000405007c0c */ /* 0x002fda000bf06270 */
[----:B--2---:R-:W-:Y:S05]  /*0090*/  @P0 BRA `(.L_x_1) ;  /* 0x0000000000280947 */ /* 0x004fea0003800000 */
[----:B------:R-:W0:Y:S02]  /*00a0*/  LDC.64 R2, c[0x0][0x380] ;  /* 0x0000e000ff027b82 */ /* 0x000e240000000a00 */
[----:B0-----:R-:W-:-:S06]  /*00b0*/  IMAD.WIDE R2, R5, 0x4, R2 ;  /* 0x0000000405027825 */ /* 0x001fcc00078e0202 */
[----:B------:R-:W2:Y:S01]  /*00c0*/  LDG.E R2, desc[UR6][R2.64] ;  /* 0x0000000602027981 */ /* 0x000ea2000c1e1900 */
[----:B------:R-:W0:Y:S01]  /*00d0*/  S2UR UR5, SR_CgaCtaId ;  /* 0x00000000000579c3 */ /* 0x000e220000008800 */
[----:B------:R-:W-:Y:S02]  /*00e0*/  UMOV UR4, 0x400 ;  /* 0x0000040000047882 */ /* 0x000fe40000000000 */
[----:B0-----:R-:W-:-:S06]  /*00f0*/  ULEA UR4, UR5, UR4, 0x18 ;  /* 0x0000000405047291 */ /* 0x001fcc000f8ec0ff */
[----:B------:R-:W-:-:S05]  /*0100*/  MOV R0, UR4 ;  /* 0x0000000400007c02 */ /* 0x000fca0008000f00 */
[----:B------:R-:W-:-:S05]  /*0110*/  IMAD R5, R9, 0x4, R0 ;  /* 0x0000000409057824 */ /* 0x000fca00078e0200 */
[----:B--2---:R1:W-:Y:S01]  /*0120*/  STS [R5], R2 ;  /* 0x0000000205007388 */ /* 0x0043e20000000800 */
[----:B------:R-:W-:Y:S05]  /*0130*/  BRA `(.L_x_2) ;  /* 0x0000000000187947 */ /* 0x000fea0003800000 */
.L_x_1:
[----:B------:R-:W0:Y:S01]  /*0140*/  S2UR UR5, SR_CgaCtaId ;  /* 0x00000000000579c3 */ /* 0x000e220000008800 */
[----:B------:R-:W-:Y:S02]  /*0150*/  UMOV UR4, 0x400 ;  /* 0x0000040000047882 */ /* 0x000fe40000000000 */
[----:B0-----:R-:W-:-:S06]  /*0160*/  ULEA UR4, UR5, UR4, 0x18 ;  /* 0x0000000405047291 */ /* 0x001fcc000f8ec0ff */
[----:B------:R-:W-:-:S05]  /*0170*/  MOV R0, UR4 ;  /* 0x0000000400007c02 */ /* 0x000fca0008000f00 */
[----:B------:R-:W-:-:S05]  /*0180*/  IMAD R2, R9, 0x4, R0 ;  /* 0x0000000409027824 */ /* 0x000fca00078e0200 */
[----:B------:R0:W-:Y:S02]  /*0190*/  STS [R2], RZ ;  /* 0x000000ff02007388 */ /* 0x0001e40000000800 */
.L_x_2:
[----:B------:R-:W-:Y:S05]  /*01a0*/  BSYNC.RECONVERGENT B0 ;  /* 0x0000000000007941 */ /* 0x000fea0003800200 */
.L_x_0:
[----:B------:R-:W-:Y:S01]  /*01b0*/  BAR.SYNC.DEFER_BLOCKING 0x0 ;  /* 0x0000000000007b1d */ /* 0x000fe20000010000 */
[----:B------:R-:W-:Y:S01]  /*01c0*/  UISETP.GE.U32.AND UP0, UPT, UR8, 0x2, UPT ;  /* 0x000000020800788c */ /* 0x000fe2000bf06070 */
[----:B------:R-:W-:-:S08]  /*01d0*/  ISETP.NE.AND P1, PT, R9, RZ, PT ;  /* 0x000000ff0900720c */ /* 0x000fd00003f25270 */
[----:B------:R-:W-:Y:S05]  /*01e0*/  BRA.U !UP0, `(.L_x_3) ;  /* 0x00000001083c7547 */ /* 0x000fea000b800000 */
[----:B01----:R-:W-:Y:S01]  /*01f0*/  SHF.L.U32 R2, R9, 0x1, RZ ;  /* 0x0000000109027819 */ /* 0x003fe200000006ff */
[----:B------:R-:W-:-:S06]  /*0200*/  UMOV UR4, 0x1 ;  /* 0x0000000100047882 */ /* 0x000fcc0000000000 */
.L_x_4:
[----:B--2---:R-:W-:-:S05]  /*0210*/  IMAD R5, R2, UR4, RZ ;  /* 0x0000000402057c24 */ /* 0x004fca000f8e02ff */
[----:B------:R-:W-:-:S13]  /*0220*/  ISETP.GE.U32.AND P0, PT, R5, UR8, PT ;  /* 0x0000000805007c0c */ /* 0x000fda000bf06070 */
[C---:B------:R-:W-:Y:S01]  /*0230*/  @!P0 VIADD R3, R5.reuse, UR4 ;  /* 0x0000000405038c36 */ /* 0x040fe20008000000 */
[----:B------:R-:W-:Y:S01]  /*0240*/  @!P0 LEA R4, R5, R0, 0x2 ;  /* 0x0000000005048211 */ /* 0x000fe200078e10ff */
[----:B------:R-:W-:-:S03]  /*0250*/  USHF.L.U32 UR4, UR4, 0x1, URZ ;  /* 0x0000000104047899 */ /* 0x000fc600080006ff */
[----:B------:R-:W-:Y:S01]  /*0260*/  @!P0 LEA R3, R3, R0, 0x2 ;  /* 0x0000000003038211 */ /* 0x000fe200078e10ff */
[----:B------:R-:W-:Y:S01]  /*0270*/  @!P0 LDS R6, [R4] ;  /* 0x0000000004068984 */ /* 0x000fe20000000800 */
[----:B------:R-:W-:-:S04]  /*0280*/  UISETP.GE.U32.AND UP0, UPT, UR4, UR8, UPT ;  /* 0x000000080400728c */ /* 0x000fc8000bf06070 */
[----:B------:R-:W0:Y:S02]  /*0290*/  @!P0 LDS R3, [R3] ;  /* 0x0000000003038984 */ /* 0x000e240000000800 */
[----:B0-----:R-:W-:-:S05]  /*02a0*/  @!P0 FADD R5, R3, R6 ;  /* 0x0000000603058221 */ /* 0x001fca0000000000 */
[----:B------:R2:W-:Y:S01]  /*02b0*/  @!P0 STS [R4], R5 ;  /* 0x0000000504008388 */ /* 0x0005e20000000800 */
[----:B------:R-:W-:Y:S06]  /*02c0*/  BAR.SYNC.DEFER_BLOCKING 0x0 ;  /* 0x0000000000007b1d */ /* 0x000fec0000010000 */
[----:B------:R-:W-:Y:S05]  /*02d0*/  BRA.U !UP0, `(.L_x_4) ;  /* 0xfffffffd08cc7547 */ /* 0x000fea000b83ffff */
.L_x_3:
[----:B------:R-:W-:Y:S05]  /*02e0*/  @P1 EXIT ;  /* 0x000000000000194d */ /* 0x000fea0003800000 */
[----:B------:R-:W3:Y:S01]  /*02f0*/  S2UR UR5, SR_CgaCtaId ;  /* 0x00000000000579c3 */ /* 0x000ee20000008800 */
[----:B------:R-:W-:-:S07]  /*0300*/  UMOV UR4, 0x400 ;  /* 0x0000040000047882 */ /* 0x000fce0000000000 */
[----:B01----:R-:W0:Y:S01]  /*0310*/  LDC.64 R2, c[0x0][0x388] ;  /* 0x0000e200ff027b82 */ /* 0x003e220000000a00 */
[----:B---3--:R-:W-:Y:S01]  /*0320*/  ULEA UR4, UR5, UR4, 0x18 ;  /* 0x0000000405047291 */ /* 0x008fe2000f8ec0ff */
[----:B0-----:R-:W-:-:S08]  /*0330*/  IMAD.WIDE.U32 R2, R7, 0x4, R2 ;  /* 0x0000000407027825 */ /* 0x001fd000078e0002 */
[----:B--2---:R-:W0:Y:S04]  /*0340*/  LDS R5, [UR4] ;  /* 0x00000004ff057984 */ /* 0x004e280008000800 */
[----:B0-----:R-:W-:Y:S01]  /*0350*/  STG.E desc[UR6][R2.64], R5 ;  /* 0x0000000502007986 */ /* 0x001fe2000c101906 */
[----:B------:R-:W-:Y:S05]  /*0360*/  EXIT ;  /* 0x000000000000794d */ /* 0x000fea0003800000 */
.L_x_5:
[----:B------:R-:W-:-:S00]  /*0370*/  BRA `(.L_x_5) ;  /* 0xfffffffc00fc7947 */ /* 0x000fc0000383ffff */
[----:B------:R-:W-:-:S00]  /*0380*/  NOP ;  /* 0x0000000000007918 */ /* 0x000fc00000000000 */
[----:B------:R-:W-:-:S00]  /*0390*/  NOP ;  /* 0x0000000000007918 */ /* 0x000fc00000000000 */
[----:B------:R-:W-:-:S00]  /*03a0*/  NOP ;  /* 0x0000000000007918 */ /* 0x000fc00000000000 */
[----:B------:R-:W-:-:S00]  /*03b0*/  NOP ;  /* 0x0000000000007918 */ /* 0x000fc00000000000 */
[----:B------:R-:W-:-:S00]  /*03c0*/  NOP ;  /* 0x0000000000007918 */ /* 0x000fc00000000000 */
[----:B------:R-:W-:-:S00]  /*03d0*/  NOP ;  /* 0x0000000000007918 */ /* 0x000fc00000000000 */
[----:B------:R-:W-:-:S00]  /*03e0*/  NOP ;  /* 0x0000000000007918 */ /* 0x000fc00000000000 */
[----:B------:R-:W-:-:S00]  /*03f0*/  NOP ;  /* 0x0000000000007918 */ /* 0x000fc00000000000 */
.L_x_6:


//--------------------- .nv.shared._Z16cudaReduceThreadIfEvPKT_PS0_i --------------------------
	.section	.nv.shared._Z16cudaReduceThreadIfEvPKT_PS0_i,"aw",@nobits
	.sectionflags	@""
	.align	16
	.zero		1024


//--------------------- .nv.shared.reserved.0     --------------------------
	.section	.nv.shared.reserved.0,"aw",@nobits
	.weak		__nv_reservedSMEM_offset_0_alias
	.size		__nv_reservedSMEM_offset_0_alias, 0, 64
	.other		__nv_reservedSMEM_offset_0_alias,@"STO_CUDA_RESERVED_SHARED STV_DEFAULT"
__nv_reservedSMEM_offset_0_alias:
	.zero		0
	.zero		64


//--------------------- .nv.constant0._Z16cudaReduceThreadIfEvPKT_PS0_i --------------------------
	.section	.nv.constant0._Z16cudaReduceThreadIfEvPKT_PS0_i,"a",@progbits
	.sectionflags	@""
	.align	4
.nv.constant0._Z16cudaReduceThreadIfEvPKT_PS0_i:
	.zero		916


//--------------------- SYMBOLS --------------------------

	.type		.nv.reservedSmem.offset0,@object
	.size		.nv.reservedSmem.offset0,0x4
	.type		.nv.reservedSmem.cap,@object
	.size		.nv.reservedSmem.cap,0x4
